//
// Generated by NVIDIA NVVM Compiler
//
// Compiler Build ID: CL-36424714
// Cuda compilation tools, release 13.0, V13.0.88
// Based on NVVM 20.0.0
//

.version 9.0
.target sm_100
.address_size 64

	// .globl	_Z9reduceSumPfS_i
.extern .shared .align 16 .b8 sdata[];

.visible .entry _Z9reduceSumPfS_i(
	.param .u64 .ptr .align 1 _Z9reduceSumPfS_i_param_0,
	.param .u64 .ptr .align 1 _Z9reduceSumPfS_i_param_1,
	.param .u32 _Z9reduceSumPfS_i_param_2
)
{
	.reg .pred 	%p<7>;
	.reg .b32 	%r<17>;
	.reg .b32 	%f<11>;
	.reg .b64 	%rd<11>;

	ld.param.u64 	%rd3, [_Z9reduceSumPfS_i_param_0];
	ld.param.u64 	%rd2, [_Z9reduceSumPfS_i_param_1];
	ld.param.u32 	%r9, [_Z9reduceSumPfS_i_param_2];
	cvta.to.global.u64 	%rd1, %rd3;
	mov.u32 	%r1, %tid.x;
	mov.u32 	%r2, %ctaid.x;
	mov.u32 	%r16, %ntid.x;
	mul.lo.s32 	%r10, %r16, %r2;
	shl.b32 	%r11, %r10, 1;
	add.s32 	%r4, %r11, %r1;
	setp.ge.u32 	%p1, %r4, %r9;
	mov.f32 	%f10, 0f00000000;
	@%p1 bra 	$L__BB0_2;
	mul.wide.u32 	%rd4, %r4, 4;
	add.s64 	%rd5, %rd1, %rd4;
	ld.global.f32 	%f10, [%rd5];
$L__BB0_2:
	shl.b32 	%r12, %r1, 2;
	mov.u32 	%r13, sdata;
	add.s32 	%r5, %r13, %r12;
	st.shared.f32 	[%r5], %f10;
	add.s32 	%r6, %r4, %r16;
	setp.ge.u32 	%p2, %r6, %r9;
	@%p2 bra 	$L__BB0_4;
	mul.wide.u32 	%rd6, %r6, 4;
	add.s64 	%rd7, %rd1, %rd6;
	ld.global.f32 	%f4, [%rd7];
	add.f32 	%f5, %f4, %f10;
	st.shared.f32 	[%r5], %f5;
$L__BB0_4:
	bar.sync 	0;
	setp.lt.u32 	%p3, %r16, 2;
	@%p3 bra 	$L__BB0_8;
$L__BB0_5:
	shr.u32 	%r8, %r16, 1;
	setp.ge.u32 	%p4, %r1, %r8;
	@%p4 bra 	$L__BB0_7;
	shl.b32 	%r14, %r8, 2;
	add.s32 	%r15, %r5, %r14;
	ld.shared.f32 	%f6, [%r15];
	ld.shared.f32 	%f7, [%r5];
	add.f32 	%f8, %f6, %f7;
	st.shared.f32 	[%r5], %f8;
$L__BB0_7:
	bar.sync 	0;
	setp.gt.u32 	%p5, %r16, 3;
	mov.u32 	%r16, %r8;
	@%p5 bra 	$L__BB0_5;
$L__BB0_8:
	setp.ne.s32 	%p6, %r1, 0;
	@%p6 bra 	$L__BB0_10;
	ld.shared.f32 	%f9, [sdata];
	cvta.to.global.u64 	%rd8, %rd2;
	mul.wide.u32 	%rd9, %r2, 4;
	add.s64 	%rd10, %rd8, %rd9;
	st.global.f32 	[%rd10], %f9;
$L__BB0_10:
	ret;

}


// ===== COMPILED SASS (sm_100) =====

	.target	sm_100

	.elftype	@"ET_EXEC"


//--------------------- .note.nv.tkinfo           --------------------------
	.section	.note.nv.tkinfo,"",@"SHT_NOTE"
	.sectionflags	@"SHF_NOTE_NV_TKINFO"
	.tkinfo
        /*0018*/ 	.word	0x00000002
        /*0030*/ 	.string	""
        /*0030*/ 	.string	"ptxas"
        /*0030*/ 	.string	"Cuda compilation tools, release 13.0, V13.0.88"
        /*0030*/ 	.string	"Build cuda_13.0.r13.0/compiler.36424714_0"
        /*0030*/ 	.string	"-arch sm_100 -m 64 "



//--------------------- .note.nv.cuinfo           --------------------------
	.section	.note.nv.cuinfo,"",@"SHT_NOTE"
	.sectionflags	@"SHF_NOTE_NV_CUINFO"
        /*0018*/ 	.short	0x0002
        /*001a*/ 	.short	0x0064
        /*001c*/ 	.short	0x0082
	.zero		2


//--------------------- .nv.info                  --------------------------
	.section	.nv.info,"",@"SHT_CUDA_INFO"
	.align	4


	//----- nvinfo : EIATTR_REGCOUNT
	.align		4
        /*0000*/ 	.byte	0x04, 0x2f
        /*0002*/ 	.short	(.L_1 - .L_0)
	.align		4
.L_0:
        /*0004*/ 	.word	index@(_Z9reduceSumPfS_i)
        /*0008*/ 	.word	0x00000010


	//----- nvinfo : EIATTR_FRAME_SIZE
	.align		4
.L_1:
        /*000c*/ 	.byte	0x04, 0x11
        /*000e*/ 	.short	(.L_3 - .L_2)
	.align		4
.L_2:
        /*0010*/ 	.word	index@(_Z9reduceSumPfS_i)
        /*0014*/ 	.word	0x00000000


	//----- nvinfo : EIATTR_MIN_STACK_SIZE
	.align		4
.L_3:
        /*0018*/ 	.byte	0x04, 0x12
        /*001a*/ 	.short	(.L_5 - .L_4)
	.align		4
.L_4:
        /*001c*/ 	.word	index@(_Z9reduceSumPfS_i)
        /*0020*/ 	.word	0x00000000
.L_5:


//--------------------- .nv.compat                --------------------------
	.section	.nv.compat,"",@"SHT_CUDA_COMPAT_INFO"
	.align	4
        /*0000*/ 	.byte	0x02, 0x09, 0x00, 0x00, 0x02, 0x02, 0x01, 0x00, 0x02, 0x05, 0x05, 0x00, 0x03, 0x07, 0x01, 0x01
        /*0010*/ 	.byte	0x02, 0x03, 0x00, 0x00, 0x02, 0x06, 0x01, 0x00, 0x04, 0x0b, 0x08, 0x00, 0x09, 0x00, 0x00, 0x00
        /*0020*/ 	.byte	0x00, 0x00, 0x00, 0x00


//--------------------- .nv.info._Z9reduceSumPfS_i --------------------------
	.section	.nv.info._Z9reduceSumPfS_i,"",@"SHT_CUDA_INFO"
	.sectionflags	@""
	.align	4


	//----- nvinfo : EIATTR_CUDA_API_VERSION
	.align		4
        /*0000*/ 	.byte	0x04, 0x37
        /*0002*/ 	.short	(.L_7 - .L_6)
.L_6:
        /*0004*/ 	.word	0x00000082


	//----- nvinfo : EIATTR_KPARAM_INFO
	.align		4
.L_7:
        /*0008*/ 	.byte	0x04, 0x17
        /*000a*/ 	.short	(.L_9 - .L_8)
.L_8:
        /*000c*/ 	.word	0x00000000
        /*0010*/ 	.short	0x0002
        /*0012*/ 	.short	0x0010
        /*0014*/ 	.byte	0x00, 0xf0, 0x11, 0x00


	//----- nvinfo : EIATTR_KPARAM_INFO
	.align		4
.L_9:
        /*0018*/ 	.byte	0x04, 0x17
        /*001a*/ 	.short	(.L_11 - .L_10)
.L_10:
        /*001c*/ 	.word	0x00000000
        /*0020*/ 	.short	0x0001
        /*0022*/ 	.short	0x0008
        /*0024*/ 	.byte	0x00, 0xf5, 0x21, 0x00


	//----- nvinfo : EIATTR_KPARAM_INFO
	.align		4
.L_11:
        /*0028*/ 	.byte	0x04, 0x17
        /*002a*/ 	.short	(.L_13 - .L_12)
.L_12:
        /*002c*/ 	.word	0x00000000
        /*0030*/ 	.short	0x0000
        /*0032*/ 	.short	0x0000
        /*0034*/ 	.byte	0x00, 0xf5, 0x21, 0x00


	//----- nvinfo : EIATTR_SPARSE_MMA_MASK
	.align		4
.L_13:
        /*0038*/ 	.byte	0x03, 0x50
        /*003a*/ 	.short	0x0000


	//----- nvinfo : EIATTR_MAXREG_COUNT
	.align		4
        /*003c*/ 	.byte	0x03, 0x1b
        /*003e*/ 	.short	0x00ff


	//----- nvinfo : EIATTR_NUM_BARRIERS
	.align		4
        /*0040*/ 	.byte	0x02, 0x4c
        /*0042*/ 	.byte	0x01
	.zero		1


	//----- nvinfo : EIATTR_MERCURY_ISA_VERSION
	.align		4
        /*0044*/ 	.byte	0x03, 0x5f
        /*0046*/ 	.short	0x0101


	//----- nvinfo : EIATTR_VRC_CTA_INIT_COUNT
	.align		4
        /*0048*/ 	.byte	0x02, 0x4a
	.zero		1
	.zero		1


	//----- nvinfo : EIATTR_EXIT_INSTR_OFFSETS
	.align		4
        /*004c*/ 	.byte	0x04, 0x1c
        /*004e*/ 	.short	(.L_15 - .L_14)


	//   ....[0]....
.L_14:
        /*0050*/ 	.word	0x00000290


	//   ....[1]....
        /*0054*/ 	.word	0x00000310


	//----- nvinfo : EIATTR_CBANK_PARAM_SIZE
	.align		4
.L_15:
        /*0058*/ 	.byte	0x03, 0x19
        /*005a*/ 	.short	0x0014


	//----- nvinfo : EIATTR_PARAM_CBANK
	.align		4
        /*005c*/ 	.byte	0x04, 0x0a
        /*005e*/ 	.short	(.L_17 - .L_16)
	.align		4
.L_16:
        /*0060*/ 	.word	index@(.nv.constant0._Z9reduceSumPfS_i)
        /*0064*/ 	.short	0x0380
        /*0066*/ 	.short	0x0014


	//----- nvinfo : EIATTR_SW_WAR
	.align		4
.L_17:
        /*0068*/ 	.byte	0x04, 0x36
        /*006a*/ 	.short	(.L_19 - .L_18)
.L_18:
        /*006c*/ 	.word	0x00000008
.L_19:


//--------------------- .nv.callgraph             --------------------------
	.section	.nv.callgraph,"",@"SHT_CUDA_CALLGRAPH"
	.align	4
	.sectionentsize	8
	.align		4
        /*0000*/ 	.word	0x00000000
	.align		4
        /*0004*/ 	.word	0xffffffff
	.align		4
        /*0008*/ 	.word	0x00000000
	.align		4
        /*000c*/ 	.word	0xfffffffe
	.align		4
        /*0010*/ 	.word	0x00000000
	.align		4
        /*0014*/ 	.word	0xfffffffd
	.align		4
        /*0018*/ 	.word	0x00000000
	.align		4
        /*001c*/ 	.word	0xfffffffc


//--------------------- .text._Z9reduceSumPfS_i   --------------------------
	.section	.text._Z9reduceSumPfS_i,"ax",@progbits
	.align	128
        .global         _Z9reduceSumPfS_i
        .type           _Z9reduceSumPfS_i,@function
        .size           _Z9reduceSumPfS_i,(.L_x_3 - _Z9reduceSumPfS_i)
        .other          _Z9reduceSumPfS_i,@"STO_CUDA_ENTRY STV_DEFAULT"
_Z9reduceSumPfS_i:
.text._Z9reduceSumPfS_i:
[----:B------:R-:W-:Y:S01]  /*0000*/  LDC R1, c[0x0][0x37c] ;  /* 0x0000df00ff017b82 */ /* 0x000fe20000000800 */
[----:B------:R-:W0:Y:S01]  /*0010*/  S2R R11, SR_CTAID.X ;  /* 0x00000000000b7919 */ /* 0x000e220000002500 */
[----:B------:R-:W0:Y:S01]  /*0020*/  LDCU UR4, c[0x0][0x360] ;  /* 0x00006c00ff0477ac */ /* 0x000e220008000800 */
[----:B------:R-:W-:Y:S01]  /*0030*/  HFMA2 R6, -RZ, RZ, 0, 0 ;  /* 0x00000000ff067431 */ /* 0x000fe200000001ff */
[----:B------:R-:W1:Y:S01]  /*0040*/  S2R R9, SR_TID.X ;  /* 0x0000000000097919 */ /* 0x000e620000002100 */
[----:B------:R-:W2:Y:S01]  /*0050*/  LDCU UR5, c[0x0][0x390] ;  /* 0x00007200ff0577ac */ /* 0x000ea20008000800 */
[----:B------:R-:W3:Y:S01]  /*0060*/  LDCU.64 UR6, c[0x0][0x358] ;  /* 0x00006b00ff0677ac */ /* 0x000ee20008000a00 */
[----:B0-----:R-:W-:-:S04]  /*0070*/  IMAD R0, R11, UR4, RZ ;  /* 0x000000040b007c24 */ /* 0x001fc8000f8e02ff */
[----:B-1----:R-:W-:Y:S01]  /*0080*/  IMAD R7, R0, 0x2, R9 ;  /* 0x0000000200077824 */ /* 0x002fe200078e0209 */
[----:B------:R-:W-:-:S04]  /*0090*/  MOV R0, UR4 ;  /* 0x0000000400007c02 */ /* 0x000fc80008000f00 */
[C---:B--2---:R-:W-:Y:S01]  /*00a0*/  ISETP.GE.U32.AND P0, PT, R7.reuse, UR5, PT ;  /* 0x0000000507007c0c */ /* 0x044fe2000bf06070 */
[----:B------:R-:W-:-:S05]  /*00b0*/  IMAD.IADD R13, R7, 0x1, R0 ;  /* 0x00000001070d7824 */ /* 0x000fca00078e0200 */
[----:B------:R-:W-:-:S07]  /*00c0*/  ISETP.GE.U32.AND P1, PT, R13, UR5, PT ;  /* 0x000000050d007c0c */ /* 0x000fce000bf26070 */
[----:B------:R-:W0:Y:S08]  /*00d0*/  @!P0 LDC.64 R2, c[0x0][0x380] ;  /* 0x0000e000ff028b82 */ /* 0x000e300000000a00 */
[----:B------:R-:W1:Y:S01]  /*00e0*/  @!P1 LDC.64 R4, c[0x0][0x380] ;  /* 0x0000e000ff049b82 */ /* 0x000e620000000a00 */
[----:B0-----:R-:W-:-:S05]  /*00f0*/  @!P0 IMAD.WIDE.U32 R2, R7, 0x4, R2 ;  /* 0x0000000407028825 */ /* 0x001fca00078e0002 */
[----:B---3--:R-:W2:Y:S01]  /*0100*/  @!P0 LDG.E R6, desc[UR6][R2.64] ;  /* 0x0000000602068981 */ /* 0x008ea2000c1e1900 */
[----:B-1----:R-:W-:-:S06]  /*0110*/  @!P1 IMAD.WIDE.U32 R4, R13, 0x4, R4 ;  /* 0x000000040d049825 */ /* 0x002fcc00078e0004 */
[----:B------:R-:W3:Y:S01]  /*0120*/  @!P1 LDG.E R5, desc[UR6][R4.64] ;  /* 0x0000000604059981 */ /* 0x000ee2000c1e1900 */
[----:B------:R-:W0:Y:S01]  /*0130*/  S2UR UR5, SR_CgaCtaId ;  /* 0x00000000000579c3 */ /* 0x000e220000008800 */
[----:B------:R-:W-:Y:S01]  /*0140*/  UMOV UR4, 0x400 ;  /* 0x0000040000047882 */ /* 0x000fe20000000000 */
[----:B------:R-:W-:Y:S01]  /*0150*/  ISETP.GE.U32.AND P0, PT, R0, 0x2, PT ;  /* 0x000000020000780c */ /* 0x000fe20003f06070 */
[----:B0-----:R-:W-:Y:S01]  /*0160*/  ULEA UR4, UR5, UR4, 0x18 ;  /* 0x0000000405047291 */ /* 0x001fe2000f8ec0ff */
[--C-:B--2---:R-:W-:Y:S02]  /*0170*/  IMAD.MOV.U32 R7, RZ, RZ, R6.reuse ;  /* 0x000000ffff077224 */ /* 0x104fe400078e0006 */
[----:B---3--:R-:W-:-:S03]  /*0180*/  @!P1 FADD R7, R5, R6 ;  /* 0x0000000605079221 */ /* 0x008fc60000000000 */
[C---:B------:R-:W-:Y:S02]  /*0190*/  LEA R6, R9.reuse, UR4, 0x2 ;  /* 0x0000000409067c11 */ /* 0x040fe4000f8e10ff */
[----:B------:R-:W-:-:S03]  /*01a0*/  ISETP.NE.AND P1, PT, R9, RZ, PT ;  /* 0x000000ff0900720c */ /* 0x000fc60003f25270 */
[----:B------:R0:W-:Y:S01]  /*01b0*/  STS [R6], R7 ;  /* 0x0000000706007388 */ /* 0x0001e20000000800 */
[----:B------:R-:W-:Y:S06]  /*01c0*/  BAR.SYNC.DEFER_BLOCKING 0x0 ;  /* 0x0000000000007b1d */ /* 0x000fec0000010000 */
[----:B------:R-:W-:Y:S05]  /*01d0*/  @!P0 BRA `(.L_x_0) ;  /* 0x00000000002c8947 */ /* 0x000fea0003800000 */
.L_x_1:
[----:B------:R-:W-:-:S04]  /*01e0*/  SHF.R.U32.HI R4, RZ, 0x1, R0 ;  /* 0x00000001ff047819 */ /* 0x000fc80000011600 */
[----:B------:R-:W-:-:S13]  /*01f0*/  ISETP.GE.U32.AND P0, PT, R9, R4, PT ;  /* 0x000000040900720c */ /* 0x000fda0003f06070 */
[----:B------:R-:W-:Y:S01]  /*0200*/  @!P0 LEA R2, R4, R6, 0x2 ;  /* 0x0000000604028211 */ /* 0x000fe200078e10ff */
[----:B------:R-:W-:Y:S05]  /*0210*/  @!P0 LDS R3, [R6] ;  /* 0x0000000006038984 */ /* 0x000fea0000000800 */
[----:B------:R-:W1:Y:S02]  /*0220*/  @!P0 LDS R2, [R2] ;  /* 0x0000000002028984 */ /* 0x000e640000000800 */
[----:B-1----:R-:W-:-:S05]  /*0230*/  @!P0 FADD R3, R2, R3 ;  /* 0x0000000302038221 */ /* 0x002fca0000000000 */
[----:B------:R1:W-:Y:S01]  /*0240*/  @!P0 STS [R6], R3 ;  /* 0x0000000306008388 */ /* 0x0003e20000000800 */
[----:B------:R-:W-:Y:S01]  /*0250*/  BAR.SYNC.DEFER_BLOCKING 0x0 ;  /* 0x0000000000007b1d */ /* 0x000fe20000010000 */
[----:B------:R-:W-:Y:S01]  /*0260*/  ISETP.GT.U32.AND P0, PT, R0, 0x3, PT ;  /* 0x000000030000780c */ /* 0x000fe20003f04070 */
[----:B------:R-:W-:-:S12]  /*0270*/  IMAD.MOV.U32 R0, RZ, RZ, R4 ;  /* 0x000000ffff007224 */ /* 0x000fd800078e0004 */
[----:B-1----:R-:W-:Y:S05]  /*0280*/  @P0 BRA `(.L_x_1) ;  /* 0xfffffffc00d40947 */ /* 0x002fea000383ffff */
.L_x_0:
[----:B------:R-:W-:Y:S05]  /*0290*/  @P1 EXIT ;  /* 0x000000000000194d */ /* 0x000fea0003800000 */
[----:B------:R-:W1:Y:S01]  /*02a0*/  S2UR UR5, SR_CgaCtaId ;  /* 0x00000000000579c3 */ /* 0x000e620000008800 */
[----:B------:R-:W-:-:S07]  /*02b0*/  UMOV UR4, 0x400 ;  /* 0x0000040000047882 */ /* 0x000fce0000000000 */
[----:B------:R-:W2:Y:S01]  /*02c0*/  LDC.64 R2, c[0x0][0x388] ;  /* 0x0000e200ff027b82 */ /* 0x000ea20000000a00 */
[----:B-1----:R-:W-:Y:S01]  /*02d0*/  ULEA UR4, UR5, UR4, 0x18 ;  /* 0x0000000405047291 */ /* 0x002fe2000f8ec0ff */
[----:B--2---:R-:W-:-:S08]  /*02e0*/  IMAD.WIDE.U32 R2, R11, 0x4, R2 ;  /* 0x000000040b027825 */ /* 0x004fd000078e0002 */
[----:B------:R-:W1:Y:S04]  /*02f0*/  LDS R5, [UR4] ;  /* 0x00000004ff057984 */ /* 0x000e680008000800 */
[----:B-1----:R-:W-:Y:S01]  /*0300*/  STG.E desc[UR6][R2.64], R5 ;  /* 0x0000000502007986 */ /* 0x002fe2000c101906 */
[----:B------:R-:W-:Y:S05]  /*0310*/  EXIT ;  /* 0x000000000000794d */ /* 0x000fea0003800000 */
.L_x_2:
[----:B------:R-:W-:-:S00]  /*0320*/  BRA `(.L_x_2) ;  /* 0xfffffffc00fc7947 */ /* 0x000fc0000383ffff */
[----:B------:R-:W-:-:S00]  /*0330*/  NOP ;  /* 0x0000000000007918 */ /* 0x000fc00000000000 */
        /* <DEDUP_REMOVED lines=12> */
.L_x_3:


//--------------------- .nv.shared._Z9reduceSumPfS_i --------------------------
	.section	.nv.shared._Z9reduceSumPfS_i,"aw",@nobits
	.sectionflags	@""
	.align	16
	.zero		1024


//--------------------- .nv.shared.reserved.0     --------------------------
	.section	.nv.shared.reserved.0,"aw",@nobits
	.weak		__nv_reservedSMEM_offset_0_alias
	.size		__nv_reservedSMEM_offset_0_alias, 0, 64
	.other		__nv_reservedSMEM_offset_0_alias,@"STO_CUDA_RESERVED_SHARED STV_DEFAULT"
__nv_reservedSMEM_offset_0_alias:
	.zero		0
	.zero		64


//--------------------- .nv.constant0._Z9reduceSumPfS_i --------------------------
	.section	.nv.constant0._Z9reduceSumPfS_i,"a",@progbits
	.sectionflags	@""
	.align	4
.nv.constant0._Z9reduceSumPfS_i:
	.zero		916


//--------------------- SYMBOLS --------------------------

	.type		.nv.reservedSmem.offset0,@object
	.size		.nv.reservedSmem.offset0,0x4
	.type		.nv.reservedSmem.cap,@object
	.size		.nv.reservedSmem.cap,0x4
